	.headerflags	@"EF_CUDA_TEXMODE_UNIFIED EF_CUDA_64BIT_ADDRESS EF_CUDA_ACCELERATORS EF_CUDA_SM90 EF_CUDA_VIRTUAL_SM(EF_CUDA_SM90)"
	.elftype	@"ET_EXEC"


//--------------------- .nv.info                  --------------------------
	.section	.nv.info,"",@"SHT_CUDA_INFO"
	.align	4


	//----- nvinfo : EIATTR_REGCOUNT
	.align		4
        /*0000*/ 	.byte	0x04, 0x2f
        /*0002*/ 	.short	(.L_6 - .L_5)
	.align		4
.L_5:
        /*0004*/ 	.word	index@(triton_poi_fused_max_unpool2d_25)
        /*0008*/ 	.word	0x00000018


	//----- nvinfo : EIATTR_MIN_STACK_SIZE
	.align		4
.L_6:
        /*000c*/ 	.byte	0x04, 0x12
        /*000e*/ 	.short	(.L_8 - .L_7)
	.align		4
.L_7:
        /*0010*/ 	.word	index@(triton_poi_fused_max_unpool2d_25)
        /*0014*/ 	.word	0x00000000


	//----- nvinfo : EIATTR_FRAME_SIZE
	.align		4
.L_8:
        /*0018*/ 	.byte	0x04, 0x11
        /*001a*/ 	.short	(.L_10 - .L_9)
	.align		4
.L_9:
        /*001c*/ 	.word	index@(triton_poi_fused_max_unpool2d_25)
        /*0020*/ 	.word	0x00000000


	//----- nvinfo : EIATTR_MIN_STACK_SIZE
	.align		4
.L_10:
        /*0024*/ 	.byte	0x04, 0x12
        /*0026*/ 	.short	(.L_12 - .L_11)
	.align		4
.L_11:
        /*0028*/ 	.word	index@(triton_poi_fused_max_unpool2d_25)
        /*002c*/ 	.word	0x00000000
.L_12:


//--------------------- .nv.info.triton_poi_fused_max_unpool2d_25 --------------------------
	.section	.nv.info.triton_poi_fused_max_unpool2d_25,"",@"SHT_CUDA_INFO"
	.sectionflags	@""
	.align	4


	//----- nvinfo : EIATTR_CUDA_API_VERSION
	.align		4
        /*0000*/ 	.byte	0x04, 0x37
        /*0002*/ 	.short	(.L_14 - .L_13)
.L_13:
        /*0004*/ 	.word	0x0000007c


	//----- nvinfo : EIATTR_KPARAM_INFO
	.align		4
.L_14:
        /*0008*/ 	.byte	0x04, 0x17
        /*000a*/ 	.short	(.L_16 - .L_15)
.L_15:
        /*000c*/ 	.word	0x00000000
        /*0010*/ 	.short	0x0007
        /*0012*/ 	.short	0x0038
        /*0014*/ 	.byte	0x00, 0xf0, 0x11, 0x00


	//----- nvinfo : EIATTR_KPARAM_INFO
	.align		4
.L_16:
        /*0018*/ 	.byte	0x04, 0x17
        /*001a*/ 	.short	(.L_18 - .L_17)
.L_17:
        /*001c*/ 	.word	0x00000000
        /*0020*/ 	.short	0x0006
        /*0022*/ 	.short	0x0030
        /*0024*/ 	.byte	0x00, 0xf4, 0x21, 0x00


	//----- nvinfo : EIATTR_KPARAM_INFO
	.align		4
.L_18:
        /*0028*/ 	.byte	0x04, 0x17
        /*002a*/ 	.short	(.L_20 - .L_19)
.L_19:
        /*002c*/ 	.word	0x00000000
        /*0030*/ 	.short	0x0005
        /*0032*/ 	.short	0x0028
        /*0034*/ 	.byte	0x00, 0xf4, 0x21, 0x00


	//----- nvinfo : EIATTR_KPARAM_INFO
	.align		4
.L_20:
        /*0038*/ 	.byte	0x04, 0x17
        /*003a*/ 	.short	(.L_22 - .L_21)
.L_21:
        /*003c*/ 	.word	0x00000000
        /*0040*/ 	.short	0x0004
        /*0042*/ 	.short	0x0020
        /*0044*/ 	.byte	0x00, 0xf4, 0x21, 0x00


	//----- nvinfo : EIATTR_KPARAM_INFO
	.align		4
.L_22:
        /*0048*/ 	.byte	0x04, 0x17
        /*004a*/ 	.short	(.L_24 - .L_23)
.L_23:
        /*004c*/ 	.word	0x00000000
        /*0050*/ 	.short	0x0003
        /*0052*/ 	.short	0x0018
        /*0054*/ 	.byte	0x00, 0xf4, 0x21, 0x00


	//----- nvinfo : EIATTR_KPARAM_INFO
	.align		4
.L_24:
        /*0058*/ 	.byte	0x04, 0x17
        /*005a*/ 	.short	(.L_26 - .L_25)
.L_25:
        /*005c*/ 	.word	0x00000000
        /*0060*/ 	.short	0x0002
        /*0062*/ 	.short	0x0010
        /*0064*/ 	.byte	0x00, 0xf4, 0x21, 0x00


	//----- nvinfo : EIATTR_KPARAM_INFO
	.align		4
.L_26:
        /*0068*/ 	.byte	0x04, 0x17
        /*006a*/ 	.short	(.L_28 - .L_27)
.L_27:
        /*006c*/ 	.word	0x00000000
        /*0070*/ 	.short	0x0001
        /*0072*/ 	.short	0x0008
        /*0074*/ 	.byte	0x00, 0xf4, 0x21, 0x00


	//----- nvinfo : EIATTR_KPARAM_INFO
	.align		4
.L_28:
        /*0078*/ 	.byte	0x04, 0x17
        /*007a*/ 	.short	(.L_30 - .L_29)
.L_29:
        /*007c*/ 	.word	0x00000000
        /*0080*/ 	.short	0x0000
        /*0082*/ 	.short	0x0000
        /*0084*/ 	.byte	0x00, 0xf4, 0x21, 0x00


	//----- nvinfo : EIATTR_SPARSE_MMA_MASK
	.align		4
.L_30:
        /*0088*/ 	.byte	0x03, 0x50
        /*008a*/ 	.short	0x0000


	//----- nvinfo : EIATTR_MAXREG_COUNT
	.align		4
        /*008c*/ 	.byte	0x03, 0x1b
        /*008e*/ 	.short	0x00ff


	//----- nvinfo : EIATTR_EXTERNS
	.align		4
        /*0090*/ 	.byte	0x04, 0x0f
        /*0092*/ 	.short	(.L_32 - .L_31)


	//   ....[0]....
	.align		4
.L_31:
        /*0094*/ 	.word	index@(__assertfail)


	//----- nvinfo : EIATTR_SYSCALL_OFFSETS
	.align		4
.L_32:
        /*0098*/ 	.byte	0x04, 0x46
        /*009a*/ 	.short	(.L_34 - .L_33)


	//   ....[0]....
.L_33:
        /*009c*/ 	.word	0x000003f0


	//----- nvinfo : EIATTR_EXIT_INSTR_OFFSETS
	.align		4
.L_34:
        /*00a0*/ 	.byte	0x04, 0x1c
        /*00a2*/ 	.short	(.L_36 - .L_35)


	//   ....[0]....
.L_35:
        /*00a4*/ 	.word	0x00000540


	//----- nvinfo : EIATTR_REQNTID
	.align		4
.L_36:
        /*00a8*/ 	.byte	0x04, 0x10
        /*00aa*/ 	.short	(.L_38 - .L_37)
.L_37:
        /*00ac*/ 	.word	0x00000080
        /*00b0*/ 	.word	0x00000001
        /*00b4*/ 	.word	0x00000001


	//----- nvinfo : EIATTR_CRS_STACK_SIZE
	.align		4
.L_38:
        /*00b8*/ 	.byte	0x04, 0x1e
        /*00ba*/ 	.short	(.L_40 - .L_39)
.L_39:
        /*00bc*/ 	.word	0x00000000


	//----- nvinfo : EIATTR_CBANK_PARAM_SIZE
	.align		4
.L_40:
        /*00c0*/ 	.byte	0x03, 0x19
        /*00c2*/ 	.short	0x003c


	//----- nvinfo : EIATTR_PARAM_CBANK
	.align		4
        /*00c4*/ 	.byte	0x04, 0x0a
        /*00c6*/ 	.short	(.L_42 - .L_41)
	.align		4
.L_41:
        /*00c8*/ 	.word	index@(.nv.constant0.triton_poi_fused_max_unpool2d_25)
        /*00cc*/ 	.short	0x0210
        /*00ce*/ 	.short	0x003c


	//----- nvinfo : EIATTR_SW_WAR
	.align		4
.L_42:
        /*00d0*/ 	.byte	0x04, 0x36
        /*00d2*/ 	.short	(.L_44 - .L_43)
.L_43:
        /*00d4*/ 	.word	0x00000008
.L_44:


//--------------------- .nv.callgraph             --------------------------
	.section	.nv.callgraph,"",@"SHT_CUDA_CALLGRAPH"
	.align	4
	.sectionentsize	8
	.align		4
        /*0000*/ 	.word	0x00000000
	.align		4
        /*0004*/ 	.word	0xffffffff
	.align		4
        /*0008*/ 	.word	index@(triton_poi_fused_max_unpool2d_25)
	.align		4
        /*000c*/ 	.word	index@(__assertfail)
	.align		4
        /*0010*/ 	.word	0x00000000
	.align		4
        /*0014*/ 	.word	0xfffffffe
	.align		4
        /*0018*/ 	.word	0x00000000
	.align		4
        /*001c*/ 	.word	0xfffffffd
	.align		4
        /*0020*/ 	.word	0x00000000
	.align		4
        /*0024*/ 	.word	0xfffffffc


//--------------------- .nv.constant4             --------------------------
	.section	.nv.constant4,"a",@progbits
	.align	8
	.align		8
.nv.constant4:
        /*0000*/ 	.dword	__assertfail
	.align		8
        /*0008*/ 	.dword	assertFunc_0
	.align		8
        /*0010*/ 	.dword	assertFile_0
	.align		8
        /*0018*/ 	.dword	assertMessage_0
	.align		8
        /*0020*/ 	.dword	_$_str
	.align		8
        /*0028*/ 	.dword	_$_str_$_2


//--------------------- .text.triton_poi_fused_max_unpool2d_25 --------------------------
	.section	.text.triton_poi_fused_max_unpool2d_25,"ax",@progbits
	.sectionflags	@"SHF_BARRIERS=1"
	.align	128
        .global         triton_poi_fused_max_unpool2d_25
        .type           triton_poi_fused_max_unpool2d_25,@function
        .size           triton_poi_fused_max_unpool2d_25,(.L_x_2 - triton_poi_fused_max_unpool2d_25)
        .other          triton_poi_fused_max_unpool2d_25,@"STO_CUDA_ENTRY STV_DEFAULT"
triton_poi_fused_max_unpool2d_25:
.text.triton_poi_fused_max_unpool2d_25:
[----:B------:R-:W0:Y:S01]  /*0000*/  LDC R1, c[0x0][0x28] ;  /* 0x00000a00ff017b82 */ /* 0x000e220000000800 */
[----:B------:R-:W1:Y:S01]  /*0010*/  S2R R0, SR_TID.X ;  /* 0x0000000000007919 */ /* 0x000e620000002100 */
[----:B------:R-:W-:-:S06]  /*0020*/  ULDC.64 UR4, c[0x0][0x208] ;  /* 0x0000820000047ab9 */ /* 0x000fcc0000000a00 */
[----:B------:R-:W2:Y:S01]  /*0030*/  LDC.64 R8, c[0x0][0x220] ;  /* 0x00008800ff087b82 */ /* 0x000ea20000000a00 */
[----:B------:R-:W3:Y:S07]  /*0040*/  S2R R5, SR_CTAID.X ;  /* 0x0000000000057919 */ /* 0x000eee0000002500 */
[----:B------:R-:W4:Y:S08]  /*0050*/  LDC.64 R10, c[0x0][0x228] ;  /* 0x00008a00ff0a7b82 */ /* 0x000f300000000a00 */
[----:B------:R-:W2:Y:S08]  /*0060*/  LDC.64 R12, c[0x0][0x230] ;  /* 0x00008c00ff0c7b82 */ /* 0x000eb00000000a00 */
[----:B------:R-:W2:Y:S01]  /*0070*/  LDC.64 R20, c[0x0][0x238] ;  /* 0x00008e00ff147b82 */ /* 0x000ea20000000a00 */
[----:B-1----:R-:W-:-:S02]  /*0080*/  LOP3.LUT R0, R0, 0x7f, RZ, 0xc0, !PT ;  /* 0x0000007f00007812 */ /* 0x002fc400078ec0ff */
[----:B---3--:R-:W-:-:S03]  /*0090*/  SHF.R.S32.HI R7, RZ, 0x18, R5 ;  /* 0x00000018ff077819 */ /* 0x008fc60000011405 */
[----:B------:R-:W-:Y:S01]  /*00a0*/  IMAD R0, R5, 0x80, R0 ;  /* 0x0000008005007824 */ /* 0x000fe200078e0200 */
[----:B------:R-:W-:-:S04]  /*00b0*/  SGXT R7, R7, 0x1 ;  /* 0x000000010707781a */ /* 0x000fc80000000200 */
[----:B------:R-:W-:Y:S02]  /*00c0*/  SHF.R.S32.HI R3, RZ, 0x1f, R0 ;  /* 0x0000001fff037819 */ /* 0x000fe40000011400 */
[-C--:B------:R-:W-:Y:S02]  /*00d0*/  LEA.HI R7, R7, R0.reuse, RZ, 0xc ;  /* 0x0000000007077211 */ /* 0x080fe400078f60ff */
[----:B------:R-:W-:Y:S02]  /*00e0*/  LEA.HI R5, R3, R0, RZ, 0x8 ;  /* 0x0000000003057211 */ /* 0x000fe400078f40ff */
[----:B------:R-:W1:Y:S02]  /*00f0*/  LDC.64 R2, c[0x0][0x210] ;  /* 0x00008400ff027b82 */ /* 0x000e640000000a00 */
[----:B------:R-:W-:Y:S02]  /*0100*/  SHF.R.S32.HI R4, RZ, 0x8, R5 ;  /* 0x00000008ff047819 */ /* 0x000fe40000011405 */
[----:B------:R-:W-:-:S02]  /*0110*/  LOP3.LUT R5, R5, 0xfffff00, RZ, 0xc0, !PT ;  /* 0x0fffff0005057812 */ /* 0x000fc400078ec0ff */
[----:B------:R-:W-:-:S03]  /*0120*/  LEA.HI R6, R4, R4, RZ, 0x4 ;  /* 0x0000000404067211 */ /* 0x000fc600078f20ff */
[----:B------:R-:W-:Y:S01]  /*0130*/  IMAD.IADD R5, R0, 0x1, -R5 ;  /* 0x0000000100057824 */ /* 0x000fe200078e0a05 */
[----:B------:R-:W-:Y:S02]  /*0140*/  LOP3.LUT R0, R7, 0xfffff000, RZ, 0xc0, !PT ;  /* 0xfffff00007007812 */ /* 0x000fe400078ec0ff */
[----:B------:R-:W-:-:S03]  /*0150*/  LOP3.LUT R7, R6, 0xfffffff0, RZ, 0xc0, !PT ;  /* 0xfffffff006077812 */ /* 0x000fc600078ec0ff */
[----:B------:R-:W-:Y:S02]  /*0160*/  IMAD R0, R5, 0x10, R0 ;  /* 0x0000001005007824 */ /* 0x000fe400078e0200 */
[----:B------:R-:W-:Y:S02]  /*0170*/  IMAD.IADD R5, R4, 0x1, -R7 ;  /* 0x0000000104057824 */ /* 0x000fe400078e0a07 */
[----:B------:R-:W3:Y:S03]  /*0180*/  LDC.64 R6, c[0x0][0x218] ;  /* 0x00008600ff067b82 */ /* 0x000ee60000000a00 */
[----:B------:R-:W-:-:S05]  /*0190*/  IADD3 R15, R0, R5, RZ ;  /* 0x00000005000f7210 */ /* 0x000fca0007ffe0ff */
[----:B-1----:R-:W-:-:S06]  /*01a0*/  IMAD.WIDE R2, R15, 0x8, R2 ;  /* 0x000000080f027825 */ /* 0x002fcc00078e0202 */
[----:B------:R-:W3:Y:S01]  /*01b0*/  LDG.E.EL.64 R2, desc[UR4][R2.64] ;  /* 0x0000000402027981 */ /* 0x000ee2000c2e1b00 */
[----:B--2---:R-:W-:-:S04]  /*01c0*/  IMAD.WIDE R8, R5, 0x4, R8 ;  /* 0x0000000405087825 */ /* 0x004fc800078e0208 */
[C---:B----4-:R-:W-:Y:S02]  /*01d0*/  IMAD.WIDE R10, R5.reuse, 0x4, R10 ;  /* 0x00000004050a7825 */ /* 0x050fe400078e020a */
[----:B------:R1:W5:Y:S02]  /*01e0*/  LDG.E.EL R9, desc[UR4][R8.64] ;  /* 0x0000000408097981 */ /* 0x000364000c2e1900 */
[----:B0-----:R-:W-:Y:S02]  /*01f0*/  IMAD.WIDE R12, R5, 0x4, R12 ;  /* 0x00000004050c7825 */ /* 0x001fe400078e020c */
[----:B------:R1:W5:Y:S02]  /*0200*/  LDG.E.EL R14, desc[UR4][R10.64] ;  /* 0x000000040a0e7981 */ /* 0x000364000c2e1900 */
[----:B---3--:R-:W-:Y:S02]  /*0210*/  IMAD.WIDE R6, R15, 0x4, R6 ;  /* 0x000000040f067825 */ /* 0x008fe400078e0206 */
[----:B------:R1:W5:Y:S02]  /*0220*/  LDG.E.EL R15, desc[UR4][R12.64] ;  /* 0x000000040c0f7981 */ /* 0x000364000c2e1900 */
[----:B------:R-:W-:-:S02]  /*0230*/  IMAD.WIDE R20, R5, 0x4, R20 ;  /* 0x0000000405147825 */ /* 0x000fc400078e0214 */
[----:B------:R1:W5:Y:S04]  /*0240*/  LDG.E.EL R0, desc[UR4][R6.64] ;  /* 0x0000000406007981 */ /* 0x000368000c2e1900 */
[----:B------:R1:W5:Y:S01]  /*0250*/  LDG.E.EL R16, desc[UR4][R20.64] ;  /* 0x0000000414107981 */ /* 0x000362000c2e1900 */
[----:B------:R-:W-:-:S05]  /*0260*/  IMAD.SHL.U32 R5, R4, 0x400, RZ ;  /* 0x0000040004057824 */ /* 0x000fca00078e00ff */
[----:B------:R-:W-:-:S04]  /*0270*/  IADD3 R17, P0, R2, R5, RZ ;  /* 0x0000000502117210 */ /* 0x000fc80007f1e0ff */
[----:B------:R-:W-:-:S04]  /*0280*/  LEA.HI.X.SX32 R2, R5, R3, 0x1, P0 ;  /* 0x0000000305027211 */ /* 0x000fc800000f0eff */
[----:B------:R-:W-:-:S04]  /*0290*/  SHF.R.U32.HI R18, RZ, 0xf, R2 ;  /* 0x0000000fff127819 */ /* 0x000fc80000011602 */
[----:B------:R-:W-:-:S04]  /*02a0*/  LOP3.LUT R18, R18, 0x10000, RZ, 0xc0, !PT ;  /* 0x0001000012127812 */ /* 0x000fc800078ec0ff */
[----:B------:R-:W-:-:S05]  /*02b0*/  IADD3 R18, P0, R18, R17, RZ ;  /* 0x0000001112127210 */ /* 0x000fca0007f1e0ff */
[----:B------:R-:W-:Y:S01]  /*02c0*/  IMAD.X R17, RZ, RZ, R2, P0 ;  /* 0x000000ffff117224 */ /* 0x000fe200000e0602 */
[----:B------:R-:W-:-:S04]  /*02d0*/  ISETP.GE.U32.AND P0, PT, R18, 0x10000, PT ;  /* 0x000100001200780c */ /* 0x000fc80003f06070 */
[----:B------:R-:W-:-:S13]  /*02e0*/  ISETP.GE.U32.AND.EX P0, PT, R17, RZ, PT, P0 ;  /* 0x000000ff1100720c */ /* 0x000fda0003f06100 */
[----:B-1----:R-:W-:Y:S05]  /*02f0*/  @!P0 BRA `(.L_x_0) ;  /* 0x0000000000408947 */ /* 0x002fea0003800000 */
[----:B------:R-:W-:Y:S01]  /*0300*/  MOV R2, 0x0 ;  /* 0x0000000000027802 */ /* 0x000fe20000000f00 */
[----:B------:R-:W-:Y:S01]  /*0310*/  ULDC.64 UR6, c[0x4][0x18] ;  /* 0x0100060000067ab9 */ /* 0x000fe20000000a00 */
[----:B------:R-:W-:Y:S01]  /*0320*/  ULDC.64 UR8, c[0x4][0x8] ;  /* 0x0100020000087ab9 */ /* 0x000fe20000000a00 */
[----:B------:R-:W-:Y:S01]  /*0330*/  IMAD.U32 R4, RZ, RZ, UR6 ;  /* 0x00000006ff047e24 */ /* 0x000fe2000f8e00ff */
[----:B------:R-:W-:Y:S01]  /*0340*/  MOV R5, UR7 ;  /* 0x0000000700057c02 */ /* 0x000fe20008000f00 */
[----:B------:R-:W-:Y:S01]  /*0350*/  ULDC.64 UR6, c[0x4][0x10] ;  /* 0x0100040000067ab9 */ /* 0x000fe20000000a00 */
[----:B------:R-:W0:Y:S01]  /*0360*/  LDC.64 R2, c[0x4][R2] ;  /* 0x0100000002027b82 */ /* 0x000e220000000a00 */
[----:B------:R-:W-:Y:S01]  /*0370*/  HFMA2.MMA R13, -RZ, RZ, 0, 0 ;  /* 0x00000000ff0d7435 */ /* 0x000fe200000001ff */
[----:B------:R-:W-:Y:S01]  /*0380*/  IMAD.U32 R6, RZ, RZ, UR6 ;  /* 0x00000006ff067e24 */ /* 0x000fe2000f8e00ff */
[----:B------:R-:W-:Y:S01]  /*0390*/  MOV R11, UR9 ;  /* 0x00000009000b7c02 */ /* 0x000fe20008000f00 */
[----:B------:R-:W-:-:S02]  /*03a0*/  IMAD.U32 R7, RZ, RZ, UR7 ;  /* 0x00000007ff077e24 */ /* 0x000fc4000f8e00ff */
[----:B------:R-:W-:Y:S02]  /*03b0*/  IMAD.U32 R10, RZ, RZ, UR8 ;  /* 0x00000008ff0a7e24 */ /* 0x000fe4000f8e00ff */
[----:B------:R-:W-:Y:S02]  /*03c0*/  IMAD.MOV.U32 R8, RZ, RZ, 0x25 ;  /* 0x00000025ff087424 */ /* 0x000fe400078e00ff */
[----:B------:R-:W-:-:S07]  /*03d0*/  IMAD.MOV.U32 R12, RZ, RZ, 0x1 ;  /* 0x00000001ff0c7424 */ /* 0x000fce00078e00ff */
[----:B------:R-:W-:-:S07]  /*03e0*/  LEPC R20, `(.L_x_0) ;  /* 0x000000001014794e */ /* 0x000fce0000000000 */
[----:B0----5:R-:W-:Y:S05]  /*03f0*/  CALL.ABS.NOINC R2 ;  /* 0x0000000002007343 */ /* 0x021fea0003c00000 */
.L_x_0:
[----:B-----5:R-:W-:Y:S01]  /*0400*/  FADD R14, R14, 9.9999997473787516356e-06 ;  /* 0x3727c5ac0e0e7421 */ /* 0x020fe20000000000 */
[----:B------:R-:W-:Y:S01]  /*0410*/  IMAD.MOV.U32 R3, RZ, RZ, 0x3e800000 ;  /* 0x3e800000ff037424 */ /* 0x000fe200078e00ff */
[----:B------:R-:W-:Y:S05]  /*0420*/  WARPSYNC.ALL ;  /* 0x0000000000007948 */ /* 0x000fea0003800000 */
[----:B------:R-:W-:Y:S01]  /*0430*/  BAR.SYNC.DEFER_BLOCKING 0x0 ;  /* 0x0000000000007b1d */ /* 0x000fe20000010000 */
[----:B------:R-:W-:-:S05]  /*0440*/  FADD R0, R0, -R9 ;  /* 0x8000000900007221 */ /* 0x000fca0000000000 */
[----:B------:R-:W0:Y:S01]  /*0450*/  MUFU.SQRT R4, R14 ;  /* 0x0000000e00047308 */ /* 0x000e220000002000 */
[----:B------:R-:W-:Y:S01]  /*0460*/  ULDC.64 UR6, c[0x0][0x240] ;  /* 0x0000900000067ab9 */ /* 0x000fe20000000a00 */
[C---:B0-----:R-:W-:Y:S02]  /*0470*/  FSETP.GT.AND P0, PT, R4.reuse, 8.50705917302346158658e+37, PT ;  /* 0x7e8000000400780b */ /* 0x041fe40003f04000 */
[----:B------:R-:W-:Y:S02]  /*0480*/  FSETP.GEU.AND P1, PT, R4, 1.175494350822287508e-38, PT ;  /* 0x008000000400780b */ /* 0x000fe40003f2e000 */
[----:B------:R-:W-:-:S09]  /*0490*/  FSEL R3, R3, 1, P0 ;  /* 0x3f80000003037808 */ /* 0x000fd20000000000 */
[----:B------:R-:W-:Y:S01]  /*04a0*/  @P0 FMUL R4, R4, 0.25 ;  /* 0x3e80000004040820 */ /* 0x000fe20000400000 */
[----:B------:R-:W-:Y:S01]  /*04b0*/  LEA R2, P0, R18, UR6, 0x2 ;  /* 0x0000000612027c11 */ /* 0x000fe2000f8010ff */
[----:B------:R-:W-:Y:S02]  /*04c0*/  @!P1 FMUL R3, R3, 16777216 ;  /* 0x4b80000003039820 */ /* 0x000fe40000400000 */
[----:B------:R-:W-:-:S06]  /*04d0*/  @!P1 FMUL R4, R4, 16777216 ;  /* 0x4b80000004049820 */ /* 0x000fcc0000400000 */
[----:B------:R-:W0:Y:S02]  /*04e0*/  MUFU.RCP R4, R4 ;  /* 0x0000000400047308 */ /* 0x000e240000001000 */
[----:B0-----:R-:W-:-:S04]  /*04f0*/  FMUL R3, R4, R3 ;  /* 0x0000000304037220 */ /* 0x001fc80000400000 */
[----:B------:R-:W-:Y:S01]  /*0500*/  FMUL R0, R0, R3 ;  /* 0x0000000300007220 */ /* 0x000fe20000400000 */
[----:B------:R-:W-:-:S03]  /*0510*/  LEA.HI.X R3, R18, UR7, R17, 0x2, P0 ;  /* 0x0000000712037c11 */ /* 0x000fc600080f1411 */
[----:B------:R-:W-:-:S05]  /*0520*/  FFMA R15, R15, R0, R16 ;  /* 0x000000000f0f7223 */ /* 0x000fca0000000010 */
[----:B------:R-:W-:Y:S01]  /*0530*/  STG.E desc[UR4][R2.64], R15 ;  /* 0x0000000f02007986 */ /* 0x000fe2000c101904 */
[----:B------:R-:W-:Y:S05]  /*0540*/  EXIT ;  /* 0x000000000000794d */ /* 0x000fea0003800000 */
.L_x_1:
[----:B------:R-:W-:-:S00]  /*0550*/  BRA `(.L_x_1) ;  /* 0xfffffffc00fc7947 */ /* 0x000fc0000383ffff */
[----:B------:R-:W-:-:S00]  /*0560*/  NOP ;  /* 0x0000000000007918 */ /* 0x000fc00000000000 */
        /* <DEDUP_REMOVED lines=9> */
.L_x_2:


//--------------------- .nv.global.init           --------------------------
	.section	.nv.global.init,"aw",@progbits
.nv.global.init:
	.type		assertFunc_0,@object
	.size		assertFunc_0,(_$_str - assertFunc_0)
assertFunc_0:
        /*0000*/ 	.byte	0x75, 0x6e, 0x6b, 0x6e, 0x6f, 0x77, 0x6e, 0x00
	.type		_$_str,@object
	.size		_$_str,(_$_str_$_2 - _$_str)
_$_str:
        /*0008*/ 	.byte	0x5f, 0x5f, 0x43, 0x55, 0x44, 0x41, 0x5f, 0x46, 0x54, 0x5a, 0x00
	.type		_$_str_$_2,@object
	.size		_$_str_$_2,(assertMessage_0 - _$_str_$_2)
_$_str_$_2:
        /*0013*/ 	.byte	0x5f, 0x5f, 0x43, 0x55, 0x44, 0x41, 0x5f, 0x50, 0x52, 0x45, 0x43, 0x5f, 0x53, 0x51, 0x52, 0x54
        /*0023*/ 	.byte	0x00
	.type		assertMessage_0,@object
	.size		assertMessage_0,(assertFile_0 - assertMessage_0)
assertMessage_0:
        /*0024*/ 	.byte	0x69, 0x6e, 0x64, 0x65, 0x78, 0x20, 0x6f, 0x75, 0x74, 0x20, 0x6f, 0x66, 0x20, 0x62, 0x6f, 0x75
        /*0034*/ 	.byte	0x6e, 0x64, 0x73, 0x3a, 0x20, 0x30, 0x20, 0x3c, 0x3d, 0x20, 0x74, 0x6d, 0x70, 0x36, 0x20, 0x3c
        /*0044*/ 	.byte	0x20, 0x36, 0x35, 0x35, 0x33, 0x36, 0x00
	.type		assertFile_0,@object
	.size		assertFile_0,(.L_1 - assertFile_0)
assertFile_0:
        /*004b*/ 	.byte	0x69, 0x6e, 0x64, 0x75, 0x63, 0x74, 0x6f, 0x72, 0x5f, 0x63, 0x61, 0x63, 0x68, 0x65, 0x2f, 0x7a
        /*005b*/ 	.byte	0x71, 0x2f, 0x63, 0x7a, 0x71, 0x61, 0x68, 0x78, 0x32, 0x79, 0x32, 0x36, 0x69, 0x64, 0x6a, 0x68
        /*006b*/ 	.byte	0x67, 0x61, 0x75, 0x66, 0x73, 0x7a, 0x73, 0x32, 0x63, 0x73, 0x61, 0x6f, 0x6e, 0x6d, 0x36, 0x74
        /*007b*/ 	.byte	0x78, 0x79, 0x36, 0x75, 0x66, 0x66, 0x79, 0x72, 0x6b, 0x64, 0x72, 0x6b, 0x74, 0x77, 0x6a, 0x64
        /*008b*/ 	.byte	0x33, 0x75, 0x6d, 0x78, 0x64, 0x61, 0x2e, 0x70, 0x79, 0x00
.L_1:


//--------------------- .nv.constant0.triton_poi_fused_max_unpool2d_25 --------------------------
	.section	.nv.constant0.triton_poi_fused_max_unpool2d_25,"a",@progbits
	.sectionflags	@""
	.align	4
.nv.constant0.triton_poi_fused_max_unpool2d_25:
	.zero		588


//--------------------- SYMBOLS --------------------------

	.type		__assertfail,@function
